//
// Generated by NVIDIA NVVM Compiler
//
// Compiler Build ID: CL-36424714
// Cuda compilation tools, release 13.0, V13.0.88
// Based on NVVM 20.0.0
//

.version 9.0
.target sm_100
.address_size 64

	// .globl	_Z13computeOutputPiS_i

.visible .entry _Z13computeOutputPiS_i(
	.param .u64 .ptr .align 1 _Z13computeOutputPiS_i_param_0,
	.param .u64 .ptr .align 1 _Z13computeOutputPiS_i_param_1,
	.param .u32 _Z13computeOutputPiS_i_param_2
)
{
	.reg .pred 	%p<19>;
	.reg .b32 	%r<137>;
	.reg .b64 	%rd<44>;

	ld.param.u64 	%rd4, [_Z13computeOutputPiS_i_param_0];
	ld.param.u64 	%rd5, [_Z13computeOutputPiS_i_param_1];
	ld.param.u32 	%r28, [_Z13computeOutputPiS_i_param_2];
	cvta.to.global.u64 	%rd1, %rd5;
	cvta.to.global.u64 	%rd2, %rd4;
	mov.u32 	%r29, %tid.x;
	mov.u32 	%r30, %ctaid.x;
	mov.u32 	%r31, %ntid.x;
	mad.lo.s32 	%r134, %r30, %r31, %r29;
	setp.ge.s32 	%p1, %r134, %r28;
	@%p1 bra 	$L__BB0_22;
	add.s32 	%r32, %r134, 432;
	max.s32 	%r33, %r28, %r32;
	sub.s32 	%r34, %r33, %r134;
	add.s32 	%r35, %r34, -432;
	setp.ne.s32 	%p2, %r35, 0;
	selp.u32 	%r36, 1, 0, %p2;
	selp.s32 	%r37, -1, 0, %p2;
	add.s32 	%r38, %r35, %r37;
	shr.u32 	%r39, %r38, 4;
	mul.hi.u32 	%r40, %r39, 159072863;
	add.s32 	%r2, %r40, %r36;
	and.b32  	%r41, %r2, 3;
	setp.eq.s32 	%p3, %r41, 3;
	@%p3 bra 	$L__BB0_8;
	add.s32 	%r133, %r134, -1;
	add.s32 	%r132, %r134, 1;
	add.s32 	%r42, %r2, 1;
	and.b32  	%r43, %r42, 3;
	neg.s32 	%r131, %r43;
$L__BB0_3:
	.pragma "nounroll";
	add.s32 	%r10, %r133, -513;
	setp.gt.u32 	%p4, %r10, 263167;
	@%p4 bra 	$L__BB0_6;
	mul.hi.u32 	%r44, %r134, -16711935;
	shr.u32 	%r45, %r44, 9;
	mad.lo.s32 	%r46, %r45, -514, %r133;
	setp.eq.s32 	%p5, %r46, -1;
	mul.hi.u32 	%r47, %r132, -16711935;
	shr.u32 	%r48, %r47, 9;
	mad.lo.s32 	%r49, %r48, -514, %r133;
	setp.eq.s32 	%p6, %r49, -2;
	or.pred  	%p7, %p5, %p6;
	@%p7 bra 	$L__BB0_6;
	mul.wide.u32 	%rd6, %r133, 4;
	add.s64 	%rd7, %rd2, %rd6;
	ld.global.u32 	%r50, [%rd7];
	add.s32 	%r51, %r133, 1;
	mul.wide.u32 	%rd8, %r51, 4;
	add.s64 	%rd9, %rd2, %rd8;
	ld.global.u32 	%r52, [%rd9+4];
	add.s32 	%r53, %r52, %r50;
	mul.wide.u32 	%rd10, %r10, 4;
	add.s64 	%rd11, %rd2, %rd10;
	ld.global.u32 	%r54, [%rd11];
	add.s32 	%r55, %r53, %r54;
	ld.global.u32 	%r56, [%rd9+2056];
	add.s32 	%r57, %r55, %r56;
	shr.s32 	%r58, %r57, 31;
	shr.u32 	%r59, %r58, 30;
	add.s32 	%r60, %r57, %r59;
	shr.s32 	%r61, %r60, 2;
	add.s64 	%rd12, %rd1, %rd8;
	st.global.u32 	[%rd12], %r61;
$L__BB0_6:
	add.s32 	%r134, %r134, 432;
	add.s32 	%r133, %r133, 432;
	add.s32 	%r132, %r132, 432;
	add.s32 	%r131, %r131, 1;
	setp.ne.s32 	%p8, %r131, 0;
	@%p8 bra 	$L__BB0_3;
	add.s32 	%r134, %r133, 1;
$L__BB0_8:
	setp.lt.u32 	%p9, %r2, 3;
	@%p9 bra 	$L__BB0_22;
$L__BB0_9:
	add.s32 	%r18, %r134, -514;
	setp.gt.u32 	%p10, %r18, 263167;
	mul.wide.u32 	%rd13, %r134, 4;
	add.s64 	%rd3, %rd2, %rd13;
	@%p10 bra 	$L__BB0_12;
	mul.lo.s32 	%r62, %r134, -16711935;
	shf.l.wrap.b32 	%r63, %r62, %r62, 31;
	add.s32 	%r64, %r62, -16711935;
	shf.l.wrap.b32 	%r65, %r64, %r64, 31;
	min.u32 	%r66, %r63, %r65;
	setp.lt.u32 	%p11, %r66, 8355968;
	@%p11 bra 	$L__BB0_12;
	add.s32 	%r67, %r134, -1;
	mul.wide.u32 	%rd14, %r67, 4;
	add.s64 	%rd15, %rd2, %rd14;
	ld.global.u32 	%r68, [%rd15];
	ld.global.u32 	%r69, [%rd3+4];
	add.s32 	%r70, %r69, %r68;
	mul.wide.u32 	%rd16, %r18, 4;
	add.s64 	%rd17, %rd2, %rd16;
	ld.global.u32 	%r71, [%rd17];
	add.s32 	%r72, %r70, %r71;
	ld.global.u32 	%r73, [%rd3+2056];
	add.s32 	%r74, %r72, %r73;
	shr.s32 	%r75, %r74, 31;
	shr.u32 	%r76, %r75, 30;
	add.s32 	%r77, %r74, %r76;
	shr.s32 	%r78, %r77, 2;
	add.s64 	%rd19, %rd1, %rd13;
	st.global.u32 	[%rd19], %r78;
$L__BB0_12:
	add.s32 	%r19, %r134, 432;
	add.s32 	%r20, %r134, -82;
	setp.gt.u32 	%p12, %r20, 263167;
	@%p12 bra 	$L__BB0_15;
	mul.lo.s32 	%r79, %r19, -16711935;
	shf.l.wrap.b32 	%r80, %r79, %r79, 31;
	mad.lo.s32 	%r81, %r134, -16711935, 1353666737;
	shf.l.wrap.b32 	%r82, %r81, %r81, 31;
	min.u32 	%r83, %r80, %r82;
	setp.lt.u32 	%p13, %r83, 8355968;
	@%p13 bra 	$L__BB0_15;
	ld.global.u32 	%r84, [%rd3+1724];
	ld.global.u32 	%r85, [%rd3+1732];
	add.s32 	%r86, %r85, %r84;
	mul.wide.u32 	%rd20, %r20, 4;
	add.s64 	%rd21, %rd2, %rd20;
	ld.global.u32 	%r87, [%rd21];
	add.s32 	%r88, %r86, %r87;
	ld.global.u32 	%r89, [%rd3+3784];
	add.s32 	%r90, %r88, %r89;
	shr.s32 	%r91, %r90, 31;
	shr.u32 	%r92, %r91, 30;
	add.s32 	%r93, %r90, %r92;
	shr.s32 	%r94, %r93, 2;
	mul.wide.u32 	%rd22, %r19, 4;
	add.s64 	%rd23, %rd1, %rd22;
	st.global.u32 	[%rd23], %r94;
$L__BB0_15:
	add.s32 	%r21, %r134, 864;
	add.s32 	%r22, %r134, 350;
	setp.gt.u32 	%p14, %r22, 263167;
	@%p14 bra 	$L__BB0_18;
	mul.lo.s32 	%r95, %r21, -16711935;
	shf.l.wrap.b32 	%r96, %r95, %r95, 31;
	add.s32 	%r23, %r134, 865;
	mul.lo.s32 	%r97, %r23, -16711935;
	shf.l.wrap.b32 	%r98, %r97, %r97, 31;
	min.u32 	%r99, %r96, %r98;
	setp.lt.u32 	%p15, %r99, 8355968;
	@%p15 bra 	$L__BB0_18;
	add.s32 	%r100, %r134, 863;
	mul.wide.u32 	%rd24, %r100, 4;
	add.s64 	%rd25, %rd2, %rd24;
	ld.global.u32 	%r101, [%rd25];
	mul.wide.u32 	%rd26, %r23, 4;
	add.s64 	%rd27, %rd2, %rd26;
	ld.global.u32 	%r102, [%rd27];
	add.s32 	%r103, %r102, %r101;
	mul.wide.u32 	%rd28, %r22, 4;
	add.s64 	%rd29, %rd2, %rd28;
	ld.global.u32 	%r104, [%rd29];
	add.s32 	%r105, %r103, %r104;
	add.s32 	%r106, %r134, 1378;
	mul.wide.u32 	%rd30, %r106, 4;
	add.s64 	%rd31, %rd2, %rd30;
	ld.global.u32 	%r107, [%rd31];
	add.s32 	%r108, %r105, %r107;
	shr.s32 	%r109, %r108, 31;
	shr.u32 	%r110, %r109, 30;
	add.s32 	%r111, %r108, %r110;
	shr.s32 	%r112, %r111, 2;
	mul.wide.u32 	%rd32, %r21, 4;
	add.s64 	%rd33, %rd1, %rd32;
	st.global.u32 	[%rd33], %r112;
$L__BB0_18:
	add.s32 	%r24, %r134, 1296;
	add.s32 	%r25, %r134, 782;
	setp.gt.u32 	%p16, %r25, 263167;
	@%p16 bra 	$L__BB0_21;
	mul.lo.s32 	%r113, %r24, -16711935;
	shf.l.wrap.b32 	%r114, %r113, %r113, 31;
	add.s32 	%r26, %r134, 1297;
	mul.lo.s32 	%r115, %r26, -16711935;
	shf.l.wrap.b32 	%r116, %r115, %r115, 31;
	min.u32 	%r117, %r114, %r116;
	setp.lt.u32 	%p17, %r117, 8355968;
	@%p17 bra 	$L__BB0_21;
	add.s32 	%r118, %r134, 1295;
	mul.wide.u32 	%rd34, %r118, 4;
	add.s64 	%rd35, %rd2, %rd34;
	ld.global.u32 	%r119, [%rd35];
	mul.wide.u32 	%rd36, %r26, 4;
	add.s64 	%rd37, %rd2, %rd36;
	ld.global.u32 	%r120, [%rd37];
	add.s32 	%r121, %r120, %r119;
	mul.wide.u32 	%rd38, %r25, 4;
	add.s64 	%rd39, %rd2, %rd38;
	ld.global.u32 	%r122, [%rd39];
	add.s32 	%r123, %r121, %r122;
	add.s32 	%r124, %r134, 1810;
	mul.wide.u32 	%rd40, %r124, 4;
	add.s64 	%rd41, %rd2, %rd40;
	ld.global.u32 	%r125, [%rd41];
	add.s32 	%r126, %r123, %r125;
	shr.s32 	%r127, %r126, 31;
	shr.u32 	%r128, %r127, 30;
	add.s32 	%r129, %r126, %r128;
	shr.s32 	%r130, %r129, 2;
	mul.wide.u32 	%rd42, %r24, 4;
	add.s64 	%rd43, %rd1, %rd42;
	st.global.u32 	[%rd43], %r130;
$L__BB0_21:
	add.s32 	%r134, %r134, 1728;
	setp.lt.s32 	%p18, %r134, %r28;
	@%p18 bra 	$L__BB0_9;
$L__BB0_22:
	ret;

}


// ===== COMPILED SASS (sm_100) =====

	.target	sm_100

	.elftype	@"ET_EXEC"


//--------------------- .note.nv.tkinfo           --------------------------
	.section	.note.nv.tkinfo,"",@"SHT_NOTE"
	.sectionflags	@"SHF_NOTE_NV_TKINFO"
	.tkinfo
        /*0018*/ 	.word	0x00000002
        /*0030*/ 	.string	""
        /*0030*/ 	.string	"ptxas"
        /*0030*/ 	.string	"Cuda compilation tools, release 13.0, V13.0.88"
        /*0030*/ 	.string	"Build cuda_13.0.r13.0/compiler.36424714_0"
        /*0030*/ 	.string	"-arch sm_100 -m 64 "



//--------------------- .note.nv.cuinfo           --------------------------
	.section	.note.nv.cuinfo,"",@"SHT_NOTE"
	.sectionflags	@"SHF_NOTE_NV_CUINFO"
        /*0018*/ 	.short	0x0002
        /*001a*/ 	.short	0x0064
        /*001c*/ 	.short	0x0082
	.zero		2


//--------------------- .nv.info                  --------------------------
	.section	.nv.info,"",@"SHT_CUDA_INFO"
	.align	4


	//----- nvinfo : EIATTR_REGCOUNT
	.align		4
        /*0000*/ 	.byte	0x04, 0x2f
        /*0002*/ 	.short	(.L_1 - .L_0)
	.align		4
.L_0:
        /*0004*/ 	.word	index@(_Z13computeOutputPiS_i)
        /*0008*/ 	.word	0x00000018


	//----- nvinfo : EIATTR_FRAME_SIZE
	.align		4
.L_1:
        /*000c*/ 	.byte	0x04, 0x11
        /*000e*/ 	.short	(.L_3 - .L_2)
	.align		4
.L_2:
        /*0010*/ 	.word	index@(_Z13computeOutputPiS_i)
        /*0014*/ 	.word	0x00000000


	//----- nvinfo : EIATTR_MIN_STACK_SIZE
	.align		4
.L_3:
        /*0018*/ 	.byte	0x04, 0x12
        /*001a*/ 	.short	(.L_5 - .L_4)
	.align		4
.L_4:
        /*001c*/ 	.word	index@(_Z13computeOutputPiS_i)
        /*0020*/ 	.word	0x00000000
.L_5:


//--------------------- .nv.compat                --------------------------
	.section	.nv.compat,"",@"SHT_CUDA_COMPAT_INFO"
	.align	4
        /*0000*/ 	.byte	0x02, 0x09, 0x00, 0x00, 0x02, 0x02, 0x01, 0x00, 0x02, 0x05, 0x05, 0x00, 0x03, 0x07, 0x01, 0x01
        /*0010*/ 	.byte	0x02, 0x03, 0x00, 0x00, 0x02, 0x06, 0x01, 0x00, 0x04, 0x0b, 0x08, 0x00, 0x09, 0x00, 0x00, 0x00
        /*0020*/ 	.byte	0x00, 0x00, 0x00, 0x00


//--------------------- .nv.info._Z13computeOutputPiS_i --------------------------
	.section	.nv.info._Z13computeOutputPiS_i,"",@"SHT_CUDA_INFO"
	.sectionflags	@""
	.align	4


	//----- nvinfo : EIATTR_CUDA_API_VERSION
	.align		4
        /*0000*/ 	.byte	0x04, 0x37
        /*0002*/ 	.short	(.L_7 - .L_6)
.L_6:
        /*0004*/ 	.word	0x00000082


	//----- nvinfo : EIATTR_KPARAM_INFO
	.align		4
.L_7:
        /*0008*/ 	.byte	0x04, 0x17
        /*000a*/ 	.short	(.L_9 - .L_8)
.L_8:
        /*000c*/ 	.word	0x00000000
        /*0010*/ 	.short	0x0002
        /*0012*/ 	.short	0x0010
        /*0014*/ 	.byte	0x00, 0xf0, 0x11, 0x00


	//----- nvinfo : EIATTR_KPARAM_INFO
	.align		4
.L_9:
        /*0018*/ 	.byte	0x04, 0x17
        /*001a*/ 	.short	(.L_11 - .L_10)
.L_10:
        /*001c*/ 	.word	0x00000000
        /*0020*/ 	.short	0x0001
        /*0022*/ 	.short	0x0008
        /*0024*/ 	.byte	0x00, 0xf5, 0x21, 0x00


	//----- nvinfo : EIATTR_KPARAM_INFO
	.align		4
.L_11:
        /*0028*/ 	.byte	0x04, 0x17
        /*002a*/ 	.short	(.L_13 - .L_12)
.L_12:
        /*002c*/ 	.word	0x00000000
        /*0030*/ 	.short	0x0000
        /*0032*/ 	.short	0x0000
        /*0034*/ 	.byte	0x00, 0xf5, 0x21, 0x00


	//----- nvinfo : EIATTR_SPARSE_MMA_MASK
	.align		4
.L_13:
        /*0038*/ 	.byte	0x03, 0x50
        /*003a*/ 	.short	0x0000


	//----- nvinfo : EIATTR_MAXREG_COUNT
	.align		4
        /*003c*/ 	.byte	0x03, 0x1b
        /*003e*/ 	.short	0x00ff


	//----- nvinfo : EIATTR_MERCURY_ISA_VERSION
	.align		4
        /*0040*/ 	.byte	0x03, 0x5f
        /*0042*/ 	.short	0x0101


	//----- nvinfo : EIATTR_VRC_CTA_INIT_COUNT
	.align		4
        /*0044*/ 	.byte	0x02, 0x4a
	.zero		1
	.zero		1


	//----- nvinfo : EIATTR_EXIT_INSTR_OFFSETS
	.align		4
        /*0048*/ 	.byte	0x04, 0x1c
        /*004a*/ 	.short	(.L_15 - .L_14)


	//   ....[0]....
.L_14:
        /*004c*/ 	.word	0x00000070


	//   ....[1]....
        /*0050*/ 	.word	0x000004c0


	//   ....[2]....
        /*0054*/ 	.word	0x00000c50


	//----- nvinfo : EIATTR_CRS_STACK_SIZE
	.align		4
.L_15:
        /*0058*/ 	.byte	0x04, 0x1e
        /*005a*/ 	.short	(.L_17 - .L_16)
.L_16:
        /*005c*/ 	.word	0x00000000


	//----- nvinfo : EIATTR_CBANK_PARAM_SIZE
	.align		4
.L_17:
        /*0060*/ 	.byte	0x03, 0x19
        /*0062*/ 	.short	0x0014


	//----- nvinfo : EIATTR_PARAM_CBANK
	.align		4
        /*0064*/ 	.byte	0x04, 0x0a
        /*0066*/ 	.short	(.L_19 - .L_18)
	.align		4
.L_18:
        /*0068*/ 	.word	index@(.nv.constant0._Z13computeOutputPiS_i)
        /*006c*/ 	.short	0x0380
        /*006e*/ 	.short	0x0014


	//----- nvinfo : EIATTR_SW_WAR
	.align		4
.L_19:
        /*0070*/ 	.byte	0x04, 0x36
        /*0072*/ 	.short	(.L_21 - .L_20)
.L_20:
        /*0074*/ 	.word	0x00000008
.L_21:


//--------------------- .nv.callgraph             --------------------------
	.section	.nv.callgraph,"",@"SHT_CUDA_CALLGRAPH"
	.align	4
	.sectionentsize	8
	.align		4
        /*0000*/ 	.word	0x00000000
	.align		4
        /*0004*/ 	.word	0xffffffff
	.align		4
        /*0008*/ 	.word	0x00000000
	.align		4
        /*000c*/ 	.word	0xfffffffe
	.align		4
        /*0010*/ 	.word	0x00000000
	.align		4
        /*0014*/ 	.word	0xfffffffd
	.align		4
        /*0018*/ 	.word	0x00000000
	.align		4
        /*001c*/ 	.word	0xfffffffc


//--------------------- .text._Z13computeOutputPiS_i --------------------------
	.section	.text._Z13computeOutputPiS_i,"ax",@progbits
	.align	128
        .global         _Z13computeOutputPiS_i
        .type           _Z13computeOutputPiS_i,@function
        .size           _Z13computeOutputPiS_i,(.L_x_16 - _Z13computeOutputPiS_i)
        .other          _Z13computeOutputPiS_i,@"STO_CUDA_ENTRY STV_DEFAULT"
_Z13computeOutputPiS_i:
.text._Z13computeOutputPiS_i:
[----:B------:R-:W-:Y:S01]  /*0000*/  LDC R1, c[0x0][0x37c] ;  /* 0x0000df00ff017b82 */ /* 0x000fe20000000800 */
[----:B------:R-:W0:Y:S07]  /*0010*/  S2R R0, SR_TID.X ;  /* 0x0000000000007919 */ /* 0x000e2e0000002100 */
[----:B------:R-:W0:Y:S08]  /*0020*/  S2UR UR4, SR_CTAID.X ;  /* 0x00000000000479c3 */ /* 0x000e300000002500 */
[----:B------:R-:W0:Y:S08]  /*0030*/  LDC R3, c[0x0][0x360] ;  /* 0x0000d800ff037b82 */ /* 0x000e300000000800 */
[----:B------:R-:W1:Y:S01]  /*0040*/  LDC R5, c[0x0][0x390] ;  /* 0x0000e400ff057b82 */ /* 0x000e620000000800 */
[----:B0-----:R-:W-:-:S05]  /*0050*/  IMAD R0, R3, UR4, R0 ;  /* 0x0000000403007c24 */ /* 0x001fca000f8e0200 */
[----:B-1----:R-:W-:-:S13]  /*0060*/  ISETP.GE.AND P0, PT, R0, R5, PT ;  /* 0x000000050000720c */ /* 0x002fda0003f06270 */
[----:B------:R-:W-:Y:S05]  /*0070*/  @P0 EXIT ;  /* 0x000000000000094d */ /* 0x000fea0003800000 */
[----:B------:R-:W-:Y:S01]  /*0080*/  VIADDMNMX R3, R0, 0x1b0, R5, !PT ;  /* 0x000001b000037846 */ /* 0x000fe20007800105 */
[----:B------:R-:W-:Y:S01]  /*0090*/  IMAD.MOV.U32 R6, RZ, RZ, 0x0 ;  /* 0x00000000ff067424 */ /* 0x000fe200078e00ff */
[----:B------:R-:W0:Y:S01]  /*00a0*/  LDCU.64 UR4, c[0x0][0x358] ;  /* 0x00006b00ff0477ac */ /* 0x000e220008000a00 */
[----:B------:R-:W-:Y:S01]  /*00b0*/  IMAD.MOV.U32 R7, RZ, RZ, 0x1 ;  /* 0x00000001ff077424 */ /* 0x000fe200078e00ff */
[----:B------:R-:W-:Y:S01]  /*00c0*/  BSSY.RECONVERGENT B0, `(.L_x_0) ;  /* 0x000003b000007945 */ /* 0x000fe20003800200 */
[----:B------:R-:W-:-:S04]  /*00d0*/  IMAD.IADD R3, R3, 0x1, -R0 ;  /* 0x0000000103037824 */ /* 0x000fc800078e0a00 */
[C---:B------:R-:W-:Y:S02]  /*00e0*/  VIADD R2, R3.reuse, 0xfffffe50 ;  /* 0xfffffe5003027836 */ /* 0x040fe40000000000 */
[----:B------:R-:W-:-:S03]  /*00f0*/  VIADD R3, R3, 0xfffffe4f ;  /* 0xfffffe4f03037836 */ /* 0x000fc60000000000 */
[----:B------:R-:W-:-:S13]  /*0100*/  ISETP.NE.AND P0, PT, R2, RZ, PT ;  /* 0x000000ff0200720c */ /* 0x000fda0003f05270 */
[----:B------:R-:W-:Y:S01]  /*0110*/  @!P0 IADD3 R3, PT, PT, R2, RZ, RZ ;  /* 0x000000ff02038210 */ /* 0x000fe20007ffe0ff */
[----:B------:R-:W-:-:S03]  /*0120*/  IMAD.MOV.U32 R2, RZ, RZ, 0x97b425f ;  /* 0x097b425fff027424 */ /* 0x000fc600078e00ff */
[----:B------:R-:W-:-:S05]  /*0130*/  SHF.R.U32.HI R3, RZ, 0x4, R3 ;  /* 0x00000004ff037819 */ /* 0x000fca0000011603 */
[----:B------:R-:W-:-:S04]  /*0140*/  IMAD.HI.U32 R6, R3, R2, R6 ;  /* 0x0000000203067227 */ /* 0x000fc800078e0006 */
[----:B------:R-:W-:-:S05]  /*0150*/  IMAD.HI.U32 R3, R3, 0x97b425f, RZ ;  /* 0x097b425f03037827 */ /* 0x000fca00078e00ff */
[----:B------:R-:W-:-:S04]  /*0160*/  @!P0 IADD3 R6, PT, PT, R3, RZ, RZ ;  /* 0x000000ff03068210 */ /* 0x000fc80007ffe0ff */
[----:B------:R-:W-:-:S04]  /*0170*/  LOP3.LUT R2, R6, 0x3, RZ, 0xc0, !PT ;  /* 0x0000000306027812 */ /* 0x000fc800078ec0ff */
[----:B------:R-:W-:-:S13]  /*0180*/  ISETP.NE.AND P0, PT, R2, 0x3, PT ;  /* 0x000000030200780c */ /* 0x000fda0003f05270 */
[----:B0-----:R-:W-:Y:S05]  /*0190*/  @!P0 BRA `(.L_x_1) ;  /* 0x0000000000b48947 */ /* 0x001fea0003800000 */
[----:B------:R-:W0:Y:S01]  /*01a0*/  LDC.64 R2, c[0x0][0x380] ;  /* 0x0000e000ff027b82 */ /* 0x000e220000000a00 */
[----:B------:R-:W-:Y:S01]  /*01b0*/  VIADD R7, R6, 0x1 ;  /* 0x0000000106077836 */ /* 0x000fe20000000000 */
[----:B------:R-:W-:Y:S01]  /*01c0*/  BSSY.RECONVERGENT B1, `(.L_x_2) ;  /* 0x0000029000017945 */ /* 0x000fe20003800200 */
[----:B------:R-:W-:-:S03]  /*01d0*/  VIADD R18, R0, 0x1 ;  /* 0x0000000100127836 */ /* 0x000fc60000000000 */
[----:B------:R-:W-:Y:S01]  /*01e0*/  LOP3.LUT R8, R7, 0x3, RZ, 0xc0, !PT ;  /* 0x0000000307087812 */ /* 0x000fe200078ec0ff */
[----:B------:R-:W-:Y:S01]  /*01f0*/  VIADD R7, R0, 0xffffffff ;  /* 0xffffffff00077836 */ /* 0x000fe20000000000 */
[----:B------:R-:W1:Y:S02]  /*0200*/  LDC.64 R4, c[0x0][0x388] ;  /* 0x0000e200ff047b82 */ /* 0x000e640000000a00 */
[----:B------:R-:W-:-:S07]  /*0210*/  IADD3 R8, PT, PT, -R8, RZ, RZ ;  /* 0x000000ff08087210 */ /* 0x000fce0007ffe1ff */
.L_x_5:
[----:B------:R-:W-:Y:S01]  /*0220*/  VIADD R15, R7, 0xfffffdff ;  /* 0xfffffdff070f7836 */ /* 0x000fe20000000000 */
[----:B------:R-:W-:Y:S01]  /*0230*/  BSSY.RECONVERGENT B2, `(.L_x_3) ;  /* 0x000001d000027945 */ /* 0x000fe20003800200 */
[----:B------:R-:W-:-:S03]  /*0240*/  VIADD R8, R8, 0x1 ;  /* 0x0000000108087836 */ /* 0x000fc60000000000 */
[----:B------:R-:W-:Y:S02]  /*0250*/  ISETP.GT.U32.AND P0, PT, R15, 0x403ff, PT ;  /* 0x000403ff0f00780c */ /* 0x000fe40003f04070 */
[----:B------:R-:W-:-:S11]  /*0260*/  ISETP.NE.AND P1, PT, R8, RZ, PT ;  /* 0x000000ff0800720c */ /* 0x000fd60003f25270 */
[----:B--2---:R-:W-:Y:S05]  /*0270*/  @P0 BRA `(.L_x_4) ;  /* 0x0000000000600947 */ /* 0x004fea0003800000 */
[----:B------:R-:W-:-:S04]  /*0280*/  IMAD.HI.U32 R10, R18, -0xff00ff, RZ ;  /* 0xff00ff01120a7827 */ /* 0x000fc800078e00ff */
[----:B------:R-:W-:Y:S01]  /*0290*/  IMAD.HI.U32 R9, R0, -0xff00ff, RZ ;  /* 0xff00ff0100097827 */ /* 0x000fe200078e00ff */
[----:B------:R-:W-:-:S04]  /*02a0*/  SHF.R.U32.HI R12, RZ, 0x9, R10 ;  /* 0x00000009ff0c7819 */ /* 0x000fc8000001160a */
[----:B------:R-:W-:Y:S01]  /*02b0*/  SHF.R.U32.HI R10, RZ, 0x9, R9 ;  /* 0x00000009ff0a7819 */ /* 0x000fe20000011609 */
[----:B------:R-:W-:-:S04]  /*02c0*/  IMAD R12, R12, -0x202, R7 ;  /* 0xfffffdfe0c0c7824 */ /* 0x000fc800078e0207 */
[----:B------:R-:W-:Y:S01]  /*02d0*/  IMAD R10, R10, -0x202, R7 ;  /* 0xfffffdfe0a0a7824 */ /* 0x000fe200078e0207 */
[----:B------:R-:W-:-:S04]  /*02e0*/  ISETP.NE.AND P0, PT, R12, -0x2, PT ;  /* 0xfffffffe0c00780c */ /* 0x000fc80003f05270 */
[----:B------:R-:W-:-:S13]  /*02f0*/  ISETP.EQ.OR P0, PT, R10, -0x1, !P0 ;  /* 0xffffffff0a00780c */ /* 0x000fda0004702670 */
[----:B------:R-:W-:Y:S05]  /*0300*/  @P0 BRA `(.L_x_4) ;  /* 0x00000000003c0947 */ /* 0x000fea0003800000 */
[----:B------:R-:W-:Y:S02]  /*0310*/  VIADD R17, R7, 0x1 ;  /* 0x0000000107117836 */ /* 0x000fe40000000000 */
[----:B0-----:R-:W-:-:S04]  /*0320*/  IMAD.WIDE.U32 R14, R15, 0x4, R2 ;  /* 0x000000040f0e7825 */ /* 0x001fc800078e0002 */
[--C-:B------:R-:W-:Y:S02]  /*0330*/  IMAD.WIDE.U32 R10, R7, 0x4, R2.reuse ;  /* 0x00000004070a7825 */ /* 0x100fe400078e0002 */
[----:B------:R-:W2:Y:S02]  /*0340*/  LDG.E R14, desc[UR4][R14.64] ;  /* 0x000000040e0e7981 */ /* 0x000ea4000c1e1900 */
[----:B------:R-:W-:Y:S02]  /*0350*/  IMAD.WIDE.U32 R12, R17, 0x4, R2 ;  /* 0x00000004110c7825 */ /* 0x000fe400078e0002 */
[----:B------:R-:W2:Y:S04]  /*0360*/  LDG.E R10, desc[UR4][R10.64] ;  /* 0x000000040a0a7981 */ /* 0x000ea8000c1e1900 */
[----:B------:R-:W2:Y:S04]  /*0370*/  LDG.E R9, desc[UR4][R12.64+0x4] ;  /* 0x000004040c097981 */ /* 0x000ea8000c1e1900 */
[----:B------:R-:W3:Y:S01]  /*0380*/  LDG.E R16, desc[UR4][R12.64+0x808] ;  /* 0x000808040c107981 */ /* 0x000ee2000c1e1900 */
[----:B--2---:R-:W-:-:S04]  /*0390*/  IADD3 R9, PT, PT, R14, R9, R10 ;  /* 0x000000090e097210 */ /* 0x004fc80007ffe00a */
[----:B---3--:R-:W-:-:S04]  /*03a0*/  IADD3 R9, PT, PT, R9, R16, RZ ;  /* 0x0000001009097210 */ /* 0x008fc80007ffe0ff */
[----:B------:R-:W-:-:S04]  /*03b0*/  SHF.R.S32.HI R16, RZ, 0x1f, R9 ;  /* 0x0000001fff107819 */ /* 0x000fc80000011409 */
[----:B------:R-:W-:Y:S01]  /*03c0*/  LEA.HI R9, R16, R9, RZ, 0x2 ;  /* 0x0000000910097211 */ /* 0x000fe200078f10ff */
[----:B-1----:R-:W-:-:S03]  /*03d0*/  IMAD.WIDE.U32 R16, R17, 0x4, R4 ;  /* 0x0000000411107825 */ /* 0x002fc600078e0004 */
[----:B------:R-:W-:-:S05]  /*03e0*/  SHF.R.S32.HI R9, RZ, 0x2, R9 ;  /* 0x00000002ff097819 */ /* 0x000fca0000011409 */
[----:B------:R2:W-:Y:S02]  /*03f0*/  STG.E desc[UR4][R16.64], R9 ;  /* 0x0000000910007986 */ /* 0x0005e4000c101904 */
.L_x_4:
[----:B------:R-:W-:Y:S05]  /*0400*/  BSYNC.RECONVERGENT B2 ;  /* 0x0000000000027941 */ /* 0x000fea0003800200 */
.L_x_3:
[----:B------:R-:W-:Y:S02]  /*0410*/  VIADD R0, R0, 0x1b0 ;  /* 0x000001b000007836 */ /* 0x000fe40000000000 */
[----:B------:R-:W-:Y:S02]  /*0420*/  VIADD R7, R7, 0x1b0 ;  /* 0x000001b007077836 */ /* 0x000fe40000000000 */
[----:B------:R-:W-:Y:S01]  /*0430*/  VIADD R18, R18, 0x1b0 ;  /* 0x000001b012127836 */ /* 0x000fe20000000000 */
[----:B------:R-:W-:Y:S06]  /*0440*/  @P1 BRA `(.L_x_5) ;  /* 0xfffffffc00741947 */ /* 0x000fec000383ffff */
[----:B------:R-:W-:Y:S05]  /*0450*/  BSYNC.RECONVERGENT B1 ;  /* 0x0000000000017941 */ /* 0x000fea0003800200 */
.L_x_2:
[----:B------:R-:W-:-:S07]  /*0460*/  IADD3 R0, PT, PT, R7, 0x1, RZ ;  /* 0x0000000107007810 */ /* 0x000fce0007ffe0ff */
.L_x_1:
[----:B------:R-:W-:Y:S05]  /*0470*/  BSYNC.RECONVERGENT B0 ;  /* 0x0000000000007941 */ /* 0x000fea0003800200 */
.L_x_0:
[----:B0-----:R-:W0:Y:S01]  /*0480*/  LDC.64 R2, c[0x0][0x388] ;  /* 0x0000e200ff027b82 */ /* 0x001e220000000a00 */
[----:B------:R-:W-:Y:S01]  /*0490*/  ISETP.GE.U32.AND P0, PT, R6, 0x3, PT ;  /* 0x000000030600780c */ /* 0x000fe20003f06070 */
[----:B------:R-:W3:Y:S06]  /*04a0*/  LDCU UR6, c[0x0][0x390] ;  /* 0x00007200ff0677ac */ /* 0x000eec0008000800 */
[----:B-1----:R-:W1:Y:S06]  /*04b0*/  LDC.64 R4, c[0x0][0x380] ;  /* 0x0000e000ff047b82 */ /* 0x002e6c0000000a00 */
[----:B---3--:R-:W-:Y:S05]  /*04c0*/  @!P0 EXIT ;  /* 0x000000000000894d */ /* 0x008fea0003800000 */
.L_x_14:
[C---:B--23--:R-:W-:Y:S01]  /*04d0*/  VIADD R17, R0.reuse, 0xfffffdfe ;  /* 0xfffffdfe00117836 */ /* 0x04cfe20000000000 */
[C---:B------:R-:W-:Y:S01]  /*04e0*/  IADD3 R7, PT, PT, R0.reuse, 0x30e, RZ ;  /* 0x0000030e00077810 */ /* 0x040fe20007ffe0ff */
[C---:B------:R-:W-:Y:S01]  /*04f0*/  VIADD R13, R0.reuse, 0xffffffae ;  /* 0xffffffae000d7836 */ /* 0x040fe20000000000 */
[----:B------:R-:W-:Y:S01]  /*0500*/  BSSY.RECONVERGENT B0, `(.L_x_6) ;  /* 0x000001d000007945 */ /* 0x000fe20003800200 */
[C---:B----4-:R-:W-:Y:S01]  /*0510*/  VIADD R11, R0.reuse, 0x15e ;  /* 0x0000015e000b7836 */ /* 0x050fe20000000000 */
[----:B------:R-:W-:Y:S01]  /*0520*/  ISETP.GT.U32.AND P3, PT, R17, 0x403ff, PT ;  /* 0x000403ff1100780c */ /* 0x000fe20003f64070 */
[----:B-1----:R-:W-:Y:S01]  /*0530*/  IMAD.WIDE.U32 R8, R0, 0x4, R4 ;  /* 0x0000000400087825 */ /* 0x002fe200078e0004 */
[----:B------:R-:W-:Y:S02]  /*0540*/  ISETP.GT.U32.AND P0, PT, R13, 0x403ff, PT ;  /* 0x000403ff0d00780c */ /* 0x000fe40003f04070 */
[----:B------:R-:W-:Y:S02]  /*0550*/  ISETP.GT.U32.AND P1, PT, R11, 0x403ff, PT ;  /* 0x000403ff0b00780c */ /* 0x000fe40003f24070 */
[----:B------:R-:W-:-:S07]  /*0560*/  ISETP.GT.U32.AND P2, PT, R7, 0x403ff, PT ;  /* 0x000403ff0700780c */ /* 0x000fce0003f44070 */
[----:B------:R-:W-:Y:S06]  /*0570*/  @P3 BRA `(.L_x_7) ;  /* 0x0000000000543947 */ /* 0x000fec0003800000 */
[----:B------:R-:W-:-:S04]  /*0580*/  IMAD R6, R0, -0xff00ff, RZ ;  /* 0xff00ff0100067824 */ /* 0x000fc800078e02ff */
[C---:B------:R-:W-:Y:S01]  /*0590*/  VIADD R10, R6.reuse, 0xff00ff01 ;  /* 0xff00ff01060a7836 */ /* 0x040fe20000000000 */
[----:B------:R-:W-:-:S04]  /*05a0*/  SHF.L.W.U32.HI R6, R6, 0x1f, R6 ;  /* 0x0000001f06067819 */ /* 0x000fc80000010e06 */
[----:B------:R-:W-:-:S04]  /*05b0*/  SHF.L.W.U32.HI R15, R10, 0x1f, R10 ;  /* 0x0000001f0a0f7819 */ /* 0x000fc80000010e0a */
[----:B------:R-:W-:-:S04]  /*05c0*/  VIMNMX.U32 R6, PT, PT, R6, R15, PT ;  /* 0x0000000f06067248 */ /* 0x000fc80003fe0000 */
[----:B------:R-:W-:-:S13]  /*05d0*/  ISETP.GE.U32.AND P3, PT, R6, 0x7f8080, PT ;  /* 0x007f80800600780c */ /* 0x000fda0003f66070 */
[----:B------:R-:W-:Y:S05]  /*05e0*/  @!P3 BRA `(.L_x_7) ;  /* 0x000000000038b947 */ /* 0x000fea0003800000 */
[----:B------:R-:W-:Y:S01]  /*05f0*/  VIADD R15, R0, 0xffffffff ;  /* 0xffffffff000f7836 */ /* 0x000fe20000000000 */
[----:B------:R-:W2:Y:S01]  /*0600*/  LDG.E R19, desc[UR4][R8.64+0x4] ;  /* 0x0000040408137981 */ /* 0x000ea2000c1e1900 */
[----:B------:R-:W-:-:S03]  /*0610*/  IMAD.WIDE.U32 R16, R17, 0x4, R4 ;  /* 0x0000000411107825 */ /* 0x000fc600078e0004 */
[----:B------:R-:W3:Y:S01]  /*0620*/  LDG.E R6, desc[UR4][R8.64+0x808] ;  /* 0x0008080408067981 */ /* 0x000ee2000c1e1900 */
[----:B------:R-:W-:-:S03]  /*0630*/  IMAD.WIDE.U32 R14, R15, 0x4, R4 ;  /* 0x000000040f0e7825 */ /* 0x000fc600078e0004 */
[----:B------:R-:W2:Y:S04]  /*0640*/  LDG.E R16, desc[UR4][R16.64] ;  /* 0x0000000410107981 */ /* 0x000ea8000c1e1900 */
[----:B------:R-:W2:Y:S02]  /*0650*/  LDG.E R14, desc[UR4][R14.64] ;  /* 0x000000040e0e7981 */ /* 0x000ea4000c1e1900 */
[----:B--2---:R-:W-:-:S05]  /*0660*/  IADD3 R19, PT, PT, R16, R19, R14 ;  /* 0x0000001310137210 */ /* 0x004fca0007ffe00e */
[----:B---3--:R-:W-:-:S05]  /*0670*/  IMAD.IADD R6, R19, 0x1, R6 ;  /* 0x0000000113067824 */ /* 0x008fca00078e0206 */
[----:B------:R-:W-:-:S04]  /*0680*/  SHF.R.S32.HI R19, RZ, 0x1f, R6 ;  /* 0x0000001fff137819 */ /* 0x000fc80000011406 */
[----:B------:R-:W-:Y:S01]  /*0690*/  LEA.HI R6, R19, R6, RZ, 0x2 ;  /* 0x0000000613067211 */ /* 0x000fe200078f10ff */
[----:B0-----:R-:W-:-:S03]  /*06a0*/  IMAD.WIDE.U32 R18, R0, 0x4, R2 ;  /* 0x0000000400127825 */ /* 0x001fc600078e0002 */
[----:B------:R-:W-:-:S05]  /*06b0*/  SHF.R.S32.HI R21, RZ, 0x2, R6 ;  /* 0x00000002ff157819 */ /* 0x000fca0000011406 */
[----:B------:R1:W-:Y:S02]  /*06c0*/  STG.E desc[UR4][R18.64], R21 ;  /* 0x0000001512007986 */ /* 0x0003e4000c101904 */
.L_x_7:
[----:B------:R-:W-:Y:S05]  /*06d0*/  BSYNC.RECONVERGENT B0 ;  /* 0x0000000000007941 */ /* 0x000fea0003800200 */
.L_x_6:
[----:B------:R-:W-:Y:S04]  /*06e0*/  BSSY.RECONVERGENT B0, `(.L_x_8) ;  /* 0x0000017000007945 */ /* 0x000fe80003800200 */
[----:B------:R-:W-:Y:S05]  /*06f0*/  @P0 BRA `(.L_x_9) ;  /* 0x0000000000540947 */ /* 0x000fea0003800000 */
[----:B------:R-:W-:-:S05]  /*0700*/  MOV R15, 0xff00ff01 ;  /* 0xff00ff01000f7802 */ /* 0x000fca0000000f00 */
[----:B------:R-:W-:-:S04]  /*0710*/  IMAD R6, R0, R15, 0x51ae51b0 ;  /* 0x51ae51b000067424 */ /* 0x000fc800078e020f */
[C---:B------:R-:W-:Y:S01]  /*0720*/  VIADD R10, R6.reuse, 0xff00ff01 ;  /* 0xff00ff01060a7836 */ /* 0x040fe20000000000 */
[----:B------:R-:W-:-:S04]  /*0730*/  SHF.L.W.U32.HI R6, R6, 0x1f, R6 ;  /* 0x0000001f06067819 */ /* 0x000fc80000010e06 */
[----:B------:R-:W-:-:S04]  /*0740*/  SHF.L.W.U32.HI R15, R10, 0x1f, R10 ;  /* 0x0000001f0a0f7819 */ /* 0x000fc80000010e0a */
[----:B------:R-:W-:-:S04]  /*0750*/  VIMNMX.U32 R6, PT, PT, R6, R15, PT ;  /* 0x0000000f06067248 */ /* 0x000fc80003fe0000 */
[----:B------:R-:W-:-:S13]  /*0760*/  ISETP.GE.U32.AND P0, PT, R6, 0x7f8080, PT ;  /* 0x007f80800600780c */ /* 0x000fda0003f06070 */
[----:B------:R-:W-:Y:S05]  /*0770*/  @!P0 BRA `(.L_x_9) ;  /* 0x0000000000348947 */ /* 0x000fea0003800000 */
[----:B------:R-:W-:Y:S01]  /*0780*/  IMAD.WIDE.U32 R12, R13, 0x4, R4 ;  /* 0x000000040d0c7825 */ /* 0x000fe200078e0004 */
[----:B------:R-:W2:Y:S04]  /*0790*/  LDG.E R6, desc[UR4][R8.64+0x6bc] ;  /* 0x0006bc0408067981 */ /* 0x000ea8000c1e1900 */
[----:B------:R-:W2:Y:S04]  /*07a0*/  LDG.E R15, desc[UR4][R8.64+0x6c4] ;  /* 0x0006c404080f7981 */ /* 0x000ea8000c1e1900 */
[----:B------:R-:W2:Y:S04]  /*07b0*/  LDG.E R12, desc[UR4][R12.64] ;  /* 0x000000040c0c7981 */ /* 0x000ea8000c1e1900 */
[----:B------:R-:W3:Y:S01]  /*07c0*/  LDG.E R17, desc[UR4][R8.64+0xec8] ;  /* 0x000ec80408117981 */ /* 0x000ee2000c1e1900 */
[----:B--2---:R-:W-:-:S05]  /*07d0*/  IADD3 R6, PT, PT, R12, R15, R6 ;  /* 0x0000000f0c067210 */ /* 0x004fca0007ffe006 */
[----:B---3--:R-:W-:Y:S02]  /*07e0*/  IMAD.IADD R6, R6, 0x1, R17 ;  /* 0x0000000106067824 */ /* 0x008fe400078e0211 */
[----:B------:R-:W-:-:S03]  /*07f0*/  VIADD R17, R0, 0x1b0 ;  /* 0x000001b000117836 */ /* 0x000fc60000000000 */
[----:B------:R-:W-:-:S04]  /*0800*/  SHF.R.S32.HI R15, RZ, 0x1f, R6 ;  /* 0x0000001fff0f7819 */ /* 0x000fc80000011406 */
[----:B------:R-:W-:Y:S01]  /*0810*/  LEA.HI R6, R15, R6, RZ, 0x2 ;  /* 0x000000060f067211 */ /* 0x000fe200078f10ff */
[----:B0-----:R-:W-:-:S03]  /*0820*/  IMAD.WIDE.U32 R14, R17, 0x4, R2 ;  /* 0x00000004110e7825 */ /* 0x001fc600078e0002 */
[----:B------:R-:W-:-:S05]  /*0830*/  SHF.R.S32.HI R17, RZ, 0x2, R6 ;  /* 0x00000002ff117819 */ /* 0x000fca0000011406 */
[----:B------:R2:W-:Y:S02]  /*0840*/  STG.E desc[UR4][R14.64], R17 ;  /* 0x000000110e007986 */ /* 0x0005e4000c101904 */
.L_x_9:
[----:B------:R-:W-:Y:S05]  /*0850*/  BSYNC.RECONVERGENT B0 ;  /* 0x0000000000007941 */ /* 0x000fea0003800200 */
.L_x_8:
[----:B------:R-:W-:Y:S04]  /*0860*/  BSSY.RECONVERGENT B0, `(.L_x_10) ;  /* 0x000001d000007945 */ /* 0x000fe80003800200 */
[----:B------:R-:W-:Y:S05]  /*0870*/  @P1 BRA `(.L_x_11) ;  /* 0x00000000006c1947 */ /* 0x000fea0003800000 */
[----:B------:R-:W-:-:S05]  /*0880*/  MOV R9, 0xff00ff01 ;  /* 0xff00ff0100097802 */ /* 0x000fca0000000f00 */
[----:B------:R-:W-:-:S04]  /*0890*/  IMAD R6, R0, R9, -0x5ca35ca0 ;  /* 0xa35ca36000067424 */ /* 0x000fc800078e0209 */
[C---:B------:R-:W-:Y:S01]  /*08a0*/  VIADD R8, R6.reuse, 0xff00ff01 ;  /* 0xff00ff0106087836 */ /* 0x040fe20000000000 */
[----:B------:R-:W-:-:S04]  /*08b0*/  SHF.L.W.U32.HI R6, R6, 0x1f, R6 ;  /* 0x0000001f06067819 */ /* 0x000fc80000010e06 */
[----:B------:R-:W-:-:S04]  /*08c0*/  SHF.L.W.U32.HI R9, R8, 0x1f, R8 ;  /* 0x0000001f08097819 */ /* 0x000fc80000010e08 */
[----:B------:R-:W-:-:S04]  /*08d0*/  VIMNMX.U32 R6, PT, PT, R6, R9, PT ;  /* 0x0000000906067248 */ /* 0x000fc80003fe0000 */
[----:B------:R-:W-:-:S13]  /*08e0*/  ISETP.GE.U32.AND P0, PT, R6, 0x7f8080, PT ;  /* 0x007f80800600780c */ /* 0x000fda0003f06070 */
[----:B------:R-:W-:Y:S05]  /*08f0*/  @!P0 BRA `(.L_x_11) ;  /* 0x00000000004c8947 */ /* 0x000fea0003800000 */
[C---:B------:R-:W-:Y:S01]  /*0900*/  VIADD R9, R0.reuse, 0x35f ;  /* 0x0000035f00097836 */ /* 0x040fe20000000000 */
[C---:B--2---:R-:W-:Y:S01]  /*0910*/  IADD3 R15, PT, PT, R0.reuse, 0x562, RZ ;  /* 0x00000562000f7810 */ /* 0x044fe20007ffe0ff */
[----:B------:R-:W-:Y:S02]  /*0920*/  VIADD R17, R0, 0x361 ;  /* 0x0000036100117836 */ /* 0x000fe40000000000 */
[----:B------:R-:W-:-:S04]  /*0930*/  IMAD.WIDE.U32 R12, R11, 0x4, R4 ;  /* 0x000000040b0c7825 */ /* 0x000fc800078e0004 */
[--C-:B------:R-:W-:Y:S02]  /*0940*/  IMAD.WIDE.U32 R8, R9, 0x4, R4.reuse ;  /* 0x0000000409087825 */ /* 0x100fe400078e0004 */
[----:B------:R-:W2:Y:S02]  /*0950*/  LDG.E R12, desc[UR4][R12.64] ;  /* 0x000000040c0c7981 */ /* 0x000ea4000c1e1900 */
[--C-:B------:R-:W-:Y:S02]  /*0960*/  IMAD.WIDE.U32 R10, R17, 0x4, R4.reuse ;  /* 0x00000004110a7825 */ /* 0x100fe400078e0004 */
[----:B------:R-:W2:Y:S02]  /*0970*/  LDG.E R8, desc[UR4][R8.64] ;  /* 0x0000000408087981 */ /* 0x000ea4000c1e1900 */
[----:B------:R-:W-:Y:S02]  /*0980*/  IMAD.WIDE.U32 R14, R15, 0x4, R4 ;  /* 0x000000040f0e7825 */ /* 0x000fe400078e0004 */
[----:B------:R-:W2:Y:S04]  /*0990*/  LDG.E R11, desc[UR4][R10.64] ;  /* 0x000000040a0b7981 */ /* 0x000ea8000c1e1900 */
[----:B------:R-:W3:Y:S01]  /*09a0*/  LDG.E R15, desc[UR4][R14.64] ;  /* 0x000000040e0f7981 */ /* 0x000ee2000c1e1900 */
[----:B-1----:R-:W-:Y:S01]  /*09b0*/  VIADD R19, R0, 0x360 ;  /* 0x0000036000137836 */ /* 0x002fe20000000000 */
[----:B--2---:R-:W-:-:S05]  /*09c0*/  IADD3 R6, PT, PT, R12, R11, R8 ;  /* 0x0000000b0c067210 */ /* 0x004fca0007ffe008 */
[----:B---3--:R-:W-:-:S05]  /*09d0*/  IMAD.IADD R6, R6, 0x1, R15 ;  /* 0x0000000106067824 */ /* 0x008fca00078e020f */
[----:B------:R-:W-:-:S04]  /*09e0*/  SHF.R.S32.HI R17, RZ, 0x1f, R6 ;  /* 0x0000001fff117819 */ /* 0x000fc80000011406 */
[----:B------:R-:W-:Y:S01]  /*09f0*/  LEA.HI R6, R17, R6, RZ, 0x2 ;  /* 0x0000000611067211 */ /* 0x000fe200078f10ff */
[----:B0-----:R-:W-:-:S03]  /*0a00*/  IMAD.WIDE.U32 R16, R19, 0x4, R2 ;  /* 0x0000000413107825 */ /* 0x001fc600078e0002 */
[----:B------:R-:W-:-:S05]  /*0a10*/  SHF.R.S32.HI R13, RZ, 0x2, R6 ;  /* 0x00000002ff0d7819 */ /* 0x000fca0000011406 */
[----:B------:R3:W-:Y:S02]  /*0a20*/  STG.E desc[UR4][R16.64], R13 ;  /* 0x0000000d10007986 */ /* 0x0007e4000c101904 */
.L_x_11:
[----:B------:R-:W-:Y:S05]  /*0a30*/  BSYNC.RECONVERGENT B0 ;  /* 0x0000000000007941 */ /* 0x000fea0003800200 */
.L_x_10:
        /* <DEDUP_REMOVED lines=11> */
[----:B--2---:R-:W-:Y:S01]  /*0af0*/  IADD3 R15, PT, PT, R0, 0x511, RZ ;  /* 0x00000511000f7810 */ /* 0x004fe20007ffe0ff */
[----:B------:R-:W-:-:S04]  /*0b00*/  IMAD.WIDE.U32 R10, R7, 0x4, R4 ;  /* 0x00000004070a7825 */ /* 0x000fc800078e0004 */
[--C-:B------:R-:W-:Y:S02]  /*0b10*/  IMAD.WIDE.U32 R6, R9, 0x4, R4.reuse ;  /* 0x0000000409067825 */ /* 0x100fe400078e0004 */
[----:B------:R-:W2:Y:S02]  /*0b20*/  LDG.E R10, desc[UR4][R10.64] ;  /* 0x000000040a0a7981 */ /* 0x000ea4000c1e1900 */
[--C-:B------:R-:W-:Y:S02]  /*0b30*/  IMAD.WIDE.U32 R8, R15, 0x4, R4.reuse ;  /* 0x000000040f087825 */ /* 0x100fe400078e0004 */
[----:B------:R-:W2:Y:S02]  /*0b40*/  LDG.E R6, desc[UR4][R6.64] ;  /* 0x0000000406067981 */ /* 0x000ea4000c1e1900 */
[----:B---3--:R-:W-:Y:S02]  /*0b50*/  VIADD R13, R0, 0x712 ;  /* 0x00000712000d7836 */ /* 0x008fe40000000000 */
[----:B------:R-:W2:Y:S02]  /*0b60*/  LDG.E R9, desc[UR4][R8.64] ;  /* 0x0000000408097981 */ /* 0x000ea4000c1e1900 */
[----:B------:R-:W-:-:S06]  /*0b70*/  IMAD.WIDE.U32 R12, R13, 0x4, R4 ;  /* 0x000000040d0c7825 */ /* 0x000fcc00078e0004 */
[----:B------:R-:W3:Y:S01]  /*0b80*/  LDG.E R13, desc[UR4][R12.64] ;  /* 0x000000040c0d7981 */ /* 0x000ee2000c1e1900 */
[----:B------:R-:W-:Y:S02]  /*0b90*/  IADD3 R17, PT, PT, R0, 0x510, RZ ;  /* 0x0000051000117810 */ /* 0x000fe40007ffe0ff */
[----:B--2---:R-:W-:-:S05]  /*0ba0*/  IADD3 R14, PT, PT, R10, R9, R6 ;  /* 0x000000090a0e7210 */ /* 0x004fca0007ffe006 */
[----:B---3--:R-:W-:-:S05]  /*0bb0*/  IMAD.IADD R14, R14, 0x1, R13 ;  /* 0x000000010e0e7824 */ /* 0x008fca00078e020d */
[----:B------:R-:W-:-:S04]  /*0bc0*/  SHF.R.S32.HI R15, RZ, 0x1f, R14 ;  /* 0x0000001fff0f7819 */ /* 0x000fc8000001140e */
[----:B------:R-:W-:Y:S01]  /*0bd0*/  LEA.HI R16, R15, R14, RZ, 0x2 ;  /* 0x0000000e0f107211 */ /* 0x000fe200078f10ff */
[----:B0-----:R-:W-:-:S03]  /*0be0*/  IMAD.WIDE.U32 R14, R17, 0x4, R2 ;  /* 0x00000004110e7825 */ /* 0x001fc600078e0002 */
[----:B------:R-:W-:-:S05]  /*0bf0*/  SHF.R.S32.HI R11, RZ, 0x2, R16 ;  /* 0x00000002ff0b7819 */ /* 0x000fca0000011410 */
[----:B------:R4:W-:Y:S02]  /*0c00*/  STG.E desc[UR4][R14.64], R11 ;  /* 0x0000000b0e007986 */ /* 0x0009e4000c101904 */
.L_x_13:
[----:B------:R-:W-:Y:S05]  /*0c10*/  BSYNC.RECONVERGENT B0 ;  /* 0x0000000000007941 */ /* 0x000fea0003800200 */
.L_x_12:
[----:B------:R-:W-:-:S05]  /*0c20*/  VIADD R0, R0, 0x6c0 ;  /* 0x000006c000007836 */ /* 0x000fca0000000000 */
[----:B------:R-:W-:-:S13]  /*0c30*/  ISETP.GE.AND P0, PT, R0, UR6, PT ;  /* 0x0000000600007c0c */ /* 0x000fda000bf06270 */
[----:B------:R-:W-:Y:S05]  /*0c40*/  @!P0 BRA `(.L_x_14) ;  /* 0xfffffff800208947 */ /* 0x000fea000383ffff */
[----:B------:R-:W-:Y:S05]  /*0c50*/  EXIT ;  /* 0x000000000000794d */ /* 0x000fea0003800000 */
.L_x_15:
[----:B------:R-:W-:-:S00]  /*0c60*/  BRA `(.L_x_15) ;  /* 0xfffffffc00fc7947 */ /* 0x000fc0000383ffff */
[----:B------:R-:W-:-:S00]  /*0c70*/  NOP ;  /* 0x0000000000007918 */ /* 0x000fc00000000000 */
        /* <DEDUP_REMOVED lines=8> */
.L_x_16:


//--------------------- .nv.shared.reserved.0     --------------------------
	.section	.nv.shared.reserved.0,"aw",@nobits
	.weak		__nv_reservedSMEM_offset_0_alias
	.size		__nv_reservedSMEM_offset_0_alias, 0, 64
	.other		__nv_reservedSMEM_offset_0_alias,@"STO_CUDA_RESERVED_SHARED STV_DEFAULT"
__nv_reservedSMEM_offset_0_alias:
	.zero		0
	.zero		64


//--------------------- .nv.constant0._Z13computeOutputPiS_i --------------------------
	.section	.nv.constant0._Z13computeOutputPiS_i,"a",@progbits
	.sectionflags	@""
	.align	4
.nv.constant0._Z13computeOutputPiS_i:
	.zero		916


//--------------------- SYMBOLS --------------------------

	.type		.nv.reservedSmem.offset0,@object
	.size		.nv.reservedSmem.offset0,0x4
